//
// Generated by NVIDIA NVVM Compiler
//
// Compiler Build ID: CL-36424714
// Cuda compilation tools, release 13.0, V13.0.88
// Based on NVVM 20.0.0
//

.version 9.0
.target sm_100
.address_size 64

	// .globl	_Z20cudaRunComplexFilterPfS_iS_S_iS_S_i

.visible .entry _Z20cudaRunComplexFilterPfS_iS_S_iS_S_i(
	.param .u64 .ptr .align 1 _Z20cudaRunComplexFilterPfS_iS_S_iS_S_i_param_0,
	.param .u64 .ptr .align 1 _Z20cudaRunComplexFilterPfS_iS_S_iS_S_i_param_1,
	.param .u32 _Z20cudaRunComplexFilterPfS_iS_S_iS_S_i_param_2,
	.param .u64 .ptr .align 1 _Z20cudaRunComplexFilterPfS_iS_S_iS_S_i_param_3,
	.param .u64 .ptr .align 1 _Z20cudaRunComplexFilterPfS_iS_S_iS_S_i_param_4,
	.param .u32 _Z20cudaRunComplexFilterPfS_iS_S_iS_S_i_param_5,
	.param .u64 .ptr .align 1 _Z20cudaRunComplexFilterPfS_iS_S_iS_S_i_param_6,
	.param .u64 .ptr .align 1 _Z20cudaRunComplexFilterPfS_iS_S_iS_S_i_param_7,
	.param .u32 _Z20cudaRunComplexFilterPfS_iS_S_iS_S_i_param_8
)
{
	.reg .pred 	%p<30>;
	.reg .b32 	%r<40>;
	.reg .b32 	%f<127>;
	.reg .b64 	%rd<55>;

	ld.param.u64 	%rd11, [_Z20cudaRunComplexFilterPfS_iS_S_iS_S_i_param_0];
	ld.param.u64 	%rd12, [_Z20cudaRunComplexFilterPfS_iS_S_iS_S_i_param_1];
	ld.param.u32 	%r23, [_Z20cudaRunComplexFilterPfS_iS_S_iS_S_i_param_2];
	ld.param.u64 	%rd13, [_Z20cudaRunComplexFilterPfS_iS_S_iS_S_i_param_3];
	ld.param.u64 	%rd14, [_Z20cudaRunComplexFilterPfS_iS_S_iS_S_i_param_4];
	ld.param.u32 	%r24, [_Z20cudaRunComplexFilterPfS_iS_S_iS_S_i_param_5];
	ld.param.u64 	%rd9, [_Z20cudaRunComplexFilterPfS_iS_S_iS_S_i_param_6];
	ld.param.u64 	%rd10, [_Z20cudaRunComplexFilterPfS_iS_S_iS_S_i_param_7];
	ld.param.u32 	%r25, [_Z20cudaRunComplexFilterPfS_iS_S_iS_S_i_param_8];
	cvta.to.global.u64 	%rd1, %rd14;
	cvta.to.global.u64 	%rd2, %rd12;
	cvta.to.global.u64 	%rd3, %rd13;
	cvta.to.global.u64 	%rd4, %rd11;
	mov.u32 	%r26, %ctaid.x;
	mov.u32 	%r27, %ntid.x;
	mul.lo.s32 	%r1, %r26, %r27;
	mov.u32 	%r2, %tid.x;
	add.s32 	%r3, %r1, %r2;
	setp.ge.s32 	%p1, %r3, %r25;
	@%p1 bra 	$L__BB0_24;
	setp.lt.s32 	%p2, %r24, 1;
	mov.f32 	%f125, 0f00000000;
	mov.f32 	%f126, %f125;
	@%p2 bra 	$L__BB0_23;
	sub.s32 	%r38, %r3, %r24;
	add.s32 	%r28, %r38, 1;
	max.s32 	%r29, %r28, %r3;
	add.s32 	%r30, %r24, %r29;
	sub.s32 	%r4, %r30, %r3;
	sub.s32 	%r31, %r1, %r30;
	add.s32 	%r32, %r31, %r2;
	setp.gt.u32 	%p3, %r32, -4;
	mov.f32 	%f126, 0f00000000;
	mov.f32 	%f125, %f126;
	@%p3 bra 	$L__BB0_14;
	sub.s32 	%r33, %r3, %r24;
	add.s32 	%r37, %r33, 2;
	and.b32  	%r34, %r4, -4;
	neg.s32 	%r36, %r34;
	mov.f32 	%f126, 0f00000000;
	cvt.s64.s32 	%rd16, %r3;
$L__BB0_4:
	.pragma "nounroll";
	add.s32 	%r10, %r37, -2;
	add.s32 	%r11, %r37, -1;
	setp.ge.s32 	%p4, %r11, %r23;
	setp.lt.s32 	%p5, %r10, -1;
	cvt.s64.s32 	%rd15, %r10;
	sub.s64 	%rd17, %rd16, %rd15;
	shl.b64 	%rd18, %rd17, 2;
	add.s64 	%rd5, %rd3, %rd18;
	add.s64 	%rd6, %rd1, %rd18;
	or.pred  	%p6, %p5, %p4;
	@%p6 bra 	$L__BB0_6;
	mul.wide.u32 	%rd19, %r11, 4;
	add.s64 	%rd20, %rd4, %rd19;
	ld.global.f32 	%f41, [%rd20];
	ld.global.f32 	%f42, [%rd5+-4];
	mul.f32 	%f43, %f41, %f42;
	add.s64 	%rd21, %rd2, %rd19;
	ld.global.f32 	%f44, [%rd21];
	ld.global.f32 	%f45, [%rd6+-4];
	mul.f32 	%f46, %f44, %f45;
	sub.f32 	%f47, %f43, %f46;
	add.f32 	%f125, %f125, %f47;
	mul.f32 	%f48, %f44, %f42;
	fma.rn.f32 	%f49, %f45, %f41, %f48;
	add.f32 	%f126, %f126, %f49;
$L__BB0_6:
	add.s32 	%r12, %r37, 2;
	setp.ge.s32 	%p7, %r37, %r23;
	setp.lt.s32 	%p8, %r10, -2;
	or.pred  	%p9, %p8, %p7;
	@%p9 bra 	$L__BB0_8;
	mul.wide.u32 	%rd22, %r37, 4;
	add.s64 	%rd23, %rd4, %rd22;
	ld.global.f32 	%f50, [%rd23];
	ld.global.f32 	%f51, [%rd5+-8];
	mul.f32 	%f52, %f50, %f51;
	add.s64 	%rd24, %rd2, %rd22;
	ld.global.f32 	%f53, [%rd24];
	ld.global.f32 	%f54, [%rd6+-8];
	mul.f32 	%f55, %f53, %f54;
	sub.f32 	%f56, %f52, %f55;
	add.f32 	%f125, %f125, %f56;
	mul.f32 	%f57, %f53, %f51;
	fma.rn.f32 	%f58, %f54, %f50, %f57;
	add.f32 	%f126, %f126, %f58;
$L__BB0_8:
	add.s32 	%r13, %r37, 1;
	setp.ge.s32 	%p10, %r13, %r23;
	setp.lt.s32 	%p11, %r10, -3;
	or.pred  	%p12, %p11, %p10;
	@%p12 bra 	$L__BB0_10;
	mul.wide.u32 	%rd25, %r13, 4;
	add.s64 	%rd26, %rd4, %rd25;
	ld.global.f32 	%f59, [%rd26];
	ld.global.f32 	%f60, [%rd5+-12];
	mul.f32 	%f61, %f59, %f60;
	add.s64 	%rd27, %rd2, %rd25;
	ld.global.f32 	%f62, [%rd27];
	ld.global.f32 	%f63, [%rd6+-12];
	mul.f32 	%f64, %f62, %f63;
	sub.f32 	%f65, %f61, %f64;
	add.f32 	%f125, %f125, %f65;
	mul.f32 	%f66, %f62, %f60;
	fma.rn.f32 	%f67, %f63, %f59, %f66;
	add.f32 	%f126, %f126, %f67;
$L__BB0_10:
	setp.ge.s32 	%p13, %r12, %r23;
	setp.lt.s32 	%p14, %r10, -4;
	or.pred  	%p15, %p14, %p13;
	@%p15 bra 	$L__BB0_12;
	mul.wide.u32 	%rd28, %r12, 4;
	add.s64 	%rd29, %rd4, %rd28;
	ld.global.f32 	%f68, [%rd29];
	ld.global.f32 	%f69, [%rd5+-16];
	mul.f32 	%f70, %f68, %f69;
	add.s64 	%rd30, %rd2, %rd28;
	ld.global.f32 	%f71, [%rd30];
	ld.global.f32 	%f72, [%rd6+-16];
	mul.f32 	%f73, %f71, %f72;
	sub.f32 	%f74, %f70, %f73;
	add.f32 	%f125, %f125, %f74;
	mul.f32 	%f75, %f71, %f69;
	fma.rn.f32 	%f76, %f72, %f68, %f75;
	add.f32 	%f126, %f126, %f76;
$L__BB0_12:
	add.s32 	%r37, %r37, 4;
	add.s32 	%r36, %r36, 4;
	setp.ne.s32 	%p16, %r36, 0;
	@%p16 bra 	$L__BB0_4;
	add.s32 	%r38, %r37, -2;
$L__BB0_14:
	and.b32  	%r18, %r4, 3;
	setp.eq.s32 	%p17, %r18, 0;
	@%p17 bra 	$L__BB0_23;
	setp.eq.s32 	%p18, %r18, 1;
	mov.u32 	%r39, %r38;
	@%p18 bra 	$L__BB0_20;
	add.s32 	%r19, %r38, 1;
	setp.ge.s32 	%p19, %r19, %r23;
	setp.lt.s32 	%p20, %r38, -1;
	cvt.s64.s32 	%rd31, %r38;
	cvt.s64.s32 	%rd32, %r3;
	sub.s64 	%rd33, %rd32, %rd31;
	shl.b64 	%rd34, %rd33, 2;
	add.s64 	%rd7, %rd3, %rd34;
	add.s64 	%rd8, %rd1, %rd34;
	or.pred  	%p21, %p20, %p19;
	@%p21 bra 	$L__BB0_18;
	mul.wide.u32 	%rd35, %r19, 4;
	add.s64 	%rd36, %rd4, %rd35;
	ld.global.f32 	%f78, [%rd36];
	ld.global.f32 	%f79, [%rd7+-4];
	mul.f32 	%f80, %f78, %f79;
	add.s64 	%rd37, %rd2, %rd35;
	ld.global.f32 	%f81, [%rd37];
	ld.global.f32 	%f82, [%rd8+-4];
	mul.f32 	%f83, %f81, %f82;
	sub.f32 	%f84, %f80, %f83;
	add.f32 	%f125, %f125, %f84;
	mul.f32 	%f85, %f81, %f79;
	fma.rn.f32 	%f86, %f82, %f78, %f85;
	add.f32 	%f126, %f126, %f86;
$L__BB0_18:
	add.s32 	%r39, %r38, 2;
	setp.ge.s32 	%p22, %r39, %r23;
	setp.lt.s32 	%p23, %r38, -2;
	or.pred  	%p24, %p23, %p22;
	@%p24 bra 	$L__BB0_20;
	mul.wide.u32 	%rd38, %r39, 4;
	add.s64 	%rd39, %rd4, %rd38;
	ld.global.f32 	%f87, [%rd39];
	ld.global.f32 	%f88, [%rd7+-8];
	mul.f32 	%f89, %f87, %f88;
	add.s64 	%rd40, %rd2, %rd38;
	ld.global.f32 	%f90, [%rd40];
	ld.global.f32 	%f91, [%rd8+-8];
	mul.f32 	%f92, %f90, %f91;
	sub.f32 	%f93, %f89, %f92;
	add.f32 	%f125, %f125, %f93;
	mul.f32 	%f94, %f90, %f88;
	fma.rn.f32 	%f95, %f91, %f87, %f94;
	add.f32 	%f126, %f126, %f95;
$L__BB0_20:
	and.b32  	%r35, %r4, 1;
	setp.eq.b32 	%p25, %r35, 1;
	not.pred 	%p26, %p25;
	@%p26 bra 	$L__BB0_23;
	add.s32 	%r22, %r39, 1;
	setp.ge.s32 	%p27, %r22, %r23;
	setp.lt.s32 	%p28, %r39, -1;
	or.pred  	%p29, %p28, %p27;
	@%p29 bra 	$L__BB0_23;
	mul.wide.u32 	%rd41, %r22, 4;
	add.s64 	%rd42, %rd4, %rd41;
	ld.global.f32 	%f96, [%rd42];
	cvt.s64.s32 	%rd43, %r3;
	cvt.s64.s32 	%rd44, %r39;
	sub.s64 	%rd45, %rd43, %rd44;
	shl.b64 	%rd46, %rd45, 2;
	add.s64 	%rd47, %rd3, %rd46;
	ld.global.f32 	%f97, [%rd47+-4];
	mul.f32 	%f98, %f96, %f97;
	add.s64 	%rd48, %rd2, %rd41;
	ld.global.f32 	%f99, [%rd48];
	add.s64 	%rd49, %rd1, %rd46;
	ld.global.f32 	%f100, [%rd49+-4];
	mul.f32 	%f101, %f99, %f100;
	sub.f32 	%f102, %f98, %f101;
	add.f32 	%f125, %f125, %f102;
	mul.f32 	%f103, %f99, %f97;
	fma.rn.f32 	%f104, %f100, %f96, %f103;
	add.f32 	%f126, %f126, %f104;
$L__BB0_23:
	cvta.to.global.u64 	%rd50, %rd9;
	mul.wide.s32 	%rd51, %r3, 4;
	add.s64 	%rd52, %rd50, %rd51;
	st.global.f32 	[%rd52], %f125;
	cvta.to.global.u64 	%rd53, %rd10;
	add.s64 	%rd54, %rd53, %rd51;
	st.global.f32 	[%rd54], %f126;
$L__BB0_24:
	ret;

}


// ===== COMPILED SASS (sm_100) =====

	.target	sm_100

	.elftype	@"ET_EXEC"


//--------------------- .note.nv.tkinfo           --------------------------
	.section	.note.nv.tkinfo,"",@"SHT_NOTE"
	.sectionflags	@"SHF_NOTE_NV_TKINFO"
	.tkinfo
        /*0018*/ 	.word	0x00000002
        /*0030*/ 	.string	""
        /*0030*/ 	.string	"ptxas"
        /*0030*/ 	.string	"Cuda compilation tools, release 13.0, V13.0.88"
        /*0030*/ 	.string	"Build cuda_13.0.r13.0/compiler.36424714_0"
        /*0030*/ 	.string	"-arch sm_100 -m 64 "



//--------------------- .note.nv.cuinfo           --------------------------
	.section	.note.nv.cuinfo,"",@"SHT_NOTE"
	.sectionflags	@"SHF_NOTE_NV_CUINFO"
        /*0018*/ 	.short	0x0002
        /*001a*/ 	.short	0x0064
        /*001c*/ 	.short	0x0082
	.zero		2


//--------------------- .nv.info                  --------------------------
	.section	.nv.info,"",@"SHT_CUDA_INFO"
	.align	4


	//----- nvinfo : EIATTR_REGCOUNT
	.align		4
        /*0000*/ 	.byte	0x04, 0x2f
        /*0002*/ 	.short	(.L_1 - .L_0)
	.align		4
.L_0:
        /*0004*/ 	.word	index@(_Z20cudaRunComplexFilterPfS_iS_S_iS_S_i)
        /*0008*/ 	.word	0x00000020


	//----- nvinfo : EIATTR_FRAME_SIZE
	.align		4
.L_1:
        /*000c*/ 	.byte	0x04, 0x11
        /*000e*/ 	.short	(.L_3 - .L_2)
	.align		4
.L_2:
        /*0010*/ 	.word	index@(_Z20cudaRunComplexFilterPfS_iS_S_iS_S_i)
        /*0014*/ 	.word	0x00000000


	//----- nvinfo : EIATTR_MIN_STACK_SIZE
	.align		4
.L_3:
        /*0018*/ 	.byte	0x04, 0x12
        /*001a*/ 	.short	(.L_5 - .L_4)
	.align		4
.L_4:
        /*001c*/ 	.word	index@(_Z20cudaRunComplexFilterPfS_iS_S_iS_S_i)
        /*0020*/ 	.word	0x00000000
.L_5:


//--------------------- .nv.compat                --------------------------
	.section	.nv.compat,"",@"SHT_CUDA_COMPAT_INFO"
	.align	4
        /*0000*/ 	.byte	0x02, 0x09, 0x00, 0x00, 0x02, 0x02, 0x01, 0x00, 0x02, 0x05, 0x05, 0x00, 0x03, 0x07, 0x01, 0x01
        /*0010*/ 	.byte	0x02, 0x03, 0x00, 0x00, 0x02, 0x06, 0x01, 0x00, 0x04, 0x0b, 0x08, 0x00, 0x09, 0x00, 0x00, 0x00
        /*0020*/ 	.byte	0x00, 0x00, 0x00, 0x00


//--------------------- .nv.info._Z20cudaRunComplexFilterPfS_iS_S_iS_S_i --------------------------
	.section	.nv.info._Z20cudaRunComplexFilterPfS_iS_S_iS_S_i,"",@"SHT_CUDA_INFO"
	.sectionflags	@""
	.align	4


	//----- nvinfo : EIATTR_CUDA_API_VERSION
	.align		4
        /*0000*/ 	.byte	0x04, 0x37
        /*0002*/ 	.short	(.L_7 - .L_6)
.L_6:
        /*0004*/ 	.word	0x00000082


	//----- nvinfo : EIATTR_KPARAM_INFO
	.align		4
.L_7:
        /*0008*/ 	.byte	0x04, 0x17
        /*000a*/ 	.short	(.L_9 - .L_8)
.L_8:
        /*000c*/ 	.word	0x00000000
        /*0010*/ 	.short	0x0008
        /*0012*/ 	.short	0x0040
        /*0014*/ 	.byte	0x00, 0xf0, 0x11, 0x00


	//----- nvinfo : EIATTR_KPARAM_INFO
	.align		4
.L_9:
        /*0018*/ 	.byte	0x04, 0x17
        /*001a*/ 	.short	(.L_11 - .L_10)
.L_10:
        /*001c*/ 	.word	0x00000000
        /*0020*/ 	.short	0x0007
        /*0022*/ 	.short	0x0038
        /*0024*/ 	.byte	0x00, 0xf5, 0x21, 0x00


	//----- nvinfo : EIATTR_KPARAM_INFO
	.align		4
.L_11:
        /*0028*/ 	.byte	0x04, 0x17
        /*002a*/ 	.short	(.L_13 - .L_12)
.L_12:
        /*002c*/ 	.word	0x00000000
        /*0030*/ 	.short	0x0006
        /*0032*/ 	.short	0x0030
        /*0034*/ 	.byte	0x00, 0xf5, 0x21, 0x00


	//----- nvinfo : EIATTR_KPARAM_INFO
	.align		4
.L_13:
        /*0038*/ 	.byte	0x04, 0x17
        /*003a*/ 	.short	(.L_15 - .L_14)
.L_14:
        /*003c*/ 	.word	0x00000000
        /*0040*/ 	.short	0x0005
        /*0042*/ 	.short	0x0028
        /*0044*/ 	.byte	0x00, 0xf0, 0x11, 0x00


	//----- nvinfo : EIATTR_KPARAM_INFO
	.align		4
.L_15:
        /*0048*/ 	.byte	0x04, 0x17
        /*004a*/ 	.short	(.L_17 - .L_16)
.L_16:
        /*004c*/ 	.word	0x00000000
        /*0050*/ 	.short	0x0004
        /*0052*/ 	.short	0x0020
        /*0054*/ 	.byte	0x00, 0xf5, 0x21, 0x00


	//----- nvinfo : EIATTR_KPARAM_INFO
	.align		4
.L_17:
        /*0058*/ 	.byte	0x04, 0x17
        /*005a*/ 	.short	(.L_19 - .L_18)
.L_18:
        /*005c*/ 	.word	0x00000000
        /*0060*/ 	.short	0x0003
        /*0062*/ 	.short	0x0018
        /*0064*/ 	.byte	0x00, 0xf5, 0x21, 0x00


	//----- nvinfo : EIATTR_KPARAM_INFO
	.align		4
.L_19:
        /*0068*/ 	.byte	0x04, 0x17
        /*006a*/ 	.short	(.L_21 - .L_20)
.L_20:
        /*006c*/ 	.word	0x00000000
        /*0070*/ 	.short	0x0002
        /*0072*/ 	.short	0x0010
        /*0074*/ 	.byte	0x00, 0xf0, 0x11, 0x00


	//----- nvinfo : EIATTR_KPARAM_INFO
	.align		4
.L_21:
        /*0078*/ 	.byte	0x04, 0x17
        /*007a*/ 	.short	(.L_23 - .L_22)
.L_22:
        /*007c*/ 	.word	0x00000000
        /*0080*/ 	.short	0x0001
        /*0082*/ 	.short	0x0008
        /*0084*/ 	.byte	0x00, 0xf5, 0x21, 0x00


	//----- nvinfo : EIATTR_KPARAM_INFO
	.align		4
.L_23:
        /*0088*/ 	.byte	0x04, 0x17
        /*008a*/ 	.short	(.L_25 - .L_24)
.L_24:
        /*008c*/ 	.word	0x00000000
        /*0090*/ 	.short	0x0000
        /*0092*/ 	.short	0x0000
        /*0094*/ 	.byte	0x00, 0xf5, 0x21, 0x00


	//----- nvinfo : EIATTR_SPARSE_MMA_MASK
	.align		4
.L_25:
        /*0098*/ 	.byte	0x03, 0x50
        /*009a*/ 	.short	0x0000


	//----- nvinfo : EIATTR_MAXREG_COUNT
	.align		4
        /*009c*/ 	.byte	0x03, 0x1b
        /*009e*/ 	.short	0x00ff


	//----- nvinfo : EIATTR_MERCURY_ISA_VERSION
	.align		4
        /*00a0*/ 	.byte	0x03, 0x5f
        /*00a2*/ 	.short	0x0101


	//----- nvinfo : EIATTR_VRC_CTA_INIT_COUNT
	.align		4
        /*00a4*/ 	.byte	0x02, 0x4a
	.zero		1
	.zero		1


	//----- nvinfo : EIATTR_EXIT_INSTR_OFFSETS
	.align		4
        /*00a8*/ 	.byte	0x04, 0x1c
        /*00aa*/ 	.short	(.L_27 - .L_26)


	//   ....[0]....
.L_26:
        /*00ac*/ 	.word	0x00000080


	//   ....[1]....
        /*00b0*/ 	.word	0x00000d50


	//----- nvinfo : EIATTR_CRS_STACK_SIZE
	.align		4
.L_27:
        /*00b4*/ 	.byte	0x04, 0x1e
        /*00b6*/ 	.short	(.L_29 - .L_28)
.L_28:
        /*00b8*/ 	.word	0x00000000


	//----- nvinfo : EIATTR_CBANK_PARAM_SIZE
	.align		4
.L_29:
        /*00bc*/ 	.byte	0x03, 0x19
        /*00be*/ 	.short	0x0044


	//----- nvinfo : EIATTR_PARAM_CBANK
	.align		4
        /*00c0*/ 	.byte	0x04, 0x0a
        /*00c2*/ 	.short	(.L_31 - .L_30)
	.align		4
.L_30:
        /*00c4*/ 	.word	index@(.nv.constant0._Z20cudaRunComplexFilterPfS_iS_S_iS_S_i)
        /*00c8*/ 	.short	0x0380
        /*00ca*/ 	.short	0x0044


	//----- nvinfo : EIATTR_SW_WAR
	.align		4
.L_31:
        /*00cc*/ 	.byte	0x04, 0x36
        /*00ce*/ 	.short	(.L_33 - .L_32)
.L_32:
        /*00d0*/ 	.word	0x00000008
.L_33:


//--------------------- .nv.callgraph             --------------------------
	.section	.nv.callgraph,"",@"SHT_CUDA_CALLGRAPH"
	.align	4
	.sectionentsize	8
	.align		4
        /*0000*/ 	.word	0x00000000
	.align		4
        /*0004*/ 	.word	0xffffffff
	.align		4
        /*0008*/ 	.word	0x00000000
	.align		4
        /*000c*/ 	.word	0xfffffffe
	.align		4
        /*0010*/ 	.word	0x00000000
	.align		4
        /*0014*/ 	.word	0xfffffffd
	.align		4
        /*0018*/ 	.word	0x00000000
	.align		4
        /*001c*/ 	.word	0xfffffffc


//--------------------- .text._Z20cudaRunComplexFilterPfS_iS_S_iS_S_i --------------------------
	.section	.text._Z20cudaRunComplexFilterPfS_iS_S_iS_S_i,"ax",@progbits
	.align	128
        .global         _Z20cudaRunComplexFilterPfS_iS_S_iS_S_i
        .type           _Z20cudaRunComplexFilterPfS_iS_S_iS_S_i,@function
        .size           _Z20cudaRunComplexFilterPfS_iS_S_iS_S_i,(.L_x_9 - _Z20cudaRunComplexFilterPfS_iS_S_iS_S_i)
        .other          _Z20cudaRunComplexFilterPfS_iS_S_iS_S_i,@"STO_CUDA_ENTRY STV_DEFAULT"
_Z20cudaRunComplexFilterPfS_iS_S_iS_S_i:
.text._Z20cudaRunComplexFilterPfS_iS_S_iS_S_i:
[----:B------:R-:W-:Y:S01]  /*0000*/  LDC R1, c[0x0][0x37c] ;  /* 0x0000df00ff017b82 */ /* 0x000fe20000000800 */
[----:B------:R-:W0:Y:S07]  /*0010*/  S2R R4, SR_TID.X ;  /* 0x0000000000047919 */ /* 0x000e2e0000002100 */
[----:B------:R-:W1:Y:S01]  /*0020*/  S2UR UR4, SR_CTAID.X ;  /* 0x00000000000479c3 */ /* 0x000e620000002500 */
[----:B------:R-:W1:Y:S01]  /*0030*/  LDCU UR5, c[0x0][0x360] ;  /* 0x00006c00ff0577ac */ /* 0x000e620008000800 */
[----:B------:R-:W2:Y:S01]  /*0040*/  LDCU UR6, c[0x0][0x3c0] ;  /* 0x00007800ff0677ac */ /* 0x000ea20008000800 */
[----:B-1----:R-:W-:-:S06]  /*0050*/  UIMAD UR4, UR4, UR5, URZ ;  /* 0x00000005040472a4 */ /* 0x002fcc000f8e02ff */
[----:B0-----:R-:W-:-:S04]  /*0060*/  IADD3 R0, PT, PT, R4, UR4, RZ ;  /* 0x0000000404007c10 */ /* 0x001fc8000fffe0ff */
[----:B--2---:R-:W-:-:S13]  /*0070*/  ISETP.GE.AND P0, PT, R0, UR6, PT ;  /* 0x0000000600007c0c */ /* 0x004fda000bf06270 */
[----:B------:R-:W-:Y:S05]  /*0080*/  @P0 EXIT ;  /* 0x000000000000094d */ /* 0x000fea0003800000 */
[----:B------:R-:W0:Y:S01]  /*0090*/  LDCU UR5, c[0x0][0x3a8] ;  /* 0x00007500ff0577ac */ /* 0x000e220008000800 */
[----:B------:R-:W-:Y:S02]  /*00a0*/  HFMA2 R5, -RZ, RZ, 0, 0 ;  /* 0x00000000ff057431 */ /* 0x000fe400000001ff */
[----:B------:R-:W-:Y:S01]  /*00b0*/  IMAD.MOV.U32 R8, RZ, RZ, RZ ;  /* 0x000000ffff087224 */ /* 0x000fe200078e00ff */
[----:B------:R-:W1:Y:S01]  /*00c0*/  LDCU.64 UR6, c[0x0][0x358] ;  /* 0x00006b00ff0677ac */ /* 0x000e620008000a00 */
[----:B0-----:R-:W-:-:S09]  /*00d0*/  UISETP.GE.AND UP0, UPT, UR5, 0x1, UPT ;  /* 0x000000010500788c */ /* 0x001fd2000bf06270 */
[----:B-1----:R-:W-:Y:S05]  /*00e0*/  BRA.U !UP0, `(.L_x_0) ;  /* 0x0000000d08007547 */ /* 0x002fea000b800000 */
[----:B------:R-:W-:Y:S01]  /*00f0*/  IADD3 R5, PT, PT, R0, -UR5, RZ ;  /* 0x8000000500057c10 */ /* 0x000fe2000fffe0ff */
[----:B------:R-:W0:Y:S01]  /*0100*/  LDCU UR8, c[0x0][0x390] ;  /* 0x00007200ff0877ac */ /* 0x000e220008000800 */
[----:B------:R-:W-:Y:S02]  /*0110*/  BSSY.RECONVERGENT B0, `(.L_x_1) ;  /* 0x0000063000007945 */ /* 0x000fe40003800200 */
[----:B------:R-:W-:Y:S01]  /*0120*/  VIADDMNMX R2, R5, 0x1, R0, !PT ;  /* 0x0000000105027846 */ /* 0x000fe20007800100 */
[----:B------:R-:W1:Y:S01]  /*0130*/  LDCU.64 UR10, c[0x0][0x398] ;  /* 0x00007300ff0a77ac */ /* 0x000e620008000a00 */
[----:B------:R-:W-:Y:S02]  /*0140*/  IMAD.MOV.U32 R15, RZ, RZ, R5 ;  /* 0x000000ffff0f7224 */ /* 0x000fe400078e0005 */
[----:B------:R-:W-:Y:S01]  /*0150*/  IADD3 R7, PT, PT, R2, UR5, RZ ;  /* 0x0000000502077c10 */ /* 0x000fe2000fffe0ff */
[----:B------:R-:W2:Y:S03]  /*0160*/  LDCU.64 UR12, c[0x0][0x3a0] ;  /* 0x00007400ff0c77ac */ /* 0x000ea60008000a00 */
[----:B------:R-:W-:-:S02]  /*0170*/  IADD3 R2, PT, PT, R4, UR4, -R7 ;  /* 0x0000000404027c10 */ /* 0x000fc4000fffe807 */
[----:B------:R-:W-:Y:S02]  /*0180*/  IADD3 R4, PT, PT, -R0, R7, RZ ;  /* 0x0000000700047210 */ /* 0x000fe40007ffe1ff */
[----:B------:R-:W-:Y:S02]  /*0190*/  ISETP.GT.U32.AND P0, PT, R2, -0x4, PT ;  /* 0xfffffffc0200780c */ /* 0x000fe40003f04070 */
[----:B------:R-:W-:-:S11]  /*01a0*/  CS2R R2, SRZ ;  /* 0x0000000000027805 */ /* 0x000fd6000001ff00 */
[----:B012---:R-:W-:Y:S05]  /*01b0*/  @P0 BRA `(.L_x_2) ;  /* 0x0000000400600947 */ /* 0x007fea0003800000 */
[----:B------:R-:W-:Y:S01]  /*01c0*/  LOP3.LUT R7, R4, 0xfffffffc, RZ, 0xc0, !PT ;  /* 0xfffffffc04077812 */ /* 0x000fe200078ec0ff */
[----:B------:R-:W-:Y:S01]  /*01d0*/  BSSY.RECONVERGENT B1, `(.L_x_3) ;  /* 0x0000055000017945 */ /* 0x000fe20003800200 */
[----:B------:R-:W-:Y:S01]  /*01e0*/  IADD3 R5, PT, PT, R5, 0x2, RZ ;  /* 0x0000000205057810 */ /* 0x000fe20007ffe0ff */
[----:B------:R-:W-:Y:S01]  /*01f0*/  IMAD.MOV.U32 R2, RZ, RZ, RZ ;  /* 0x000000ffff027224 */ /* 0x000fe200078e00ff */
[----:B------:R-:W-:-:S07]  /*0200*/  IADD3 R7, PT, PT, -R7, RZ, RZ ;  /* 0x000000ff07077210 */ /* 0x000fce0007ffe1ff */
.L_x_4:
[----:B------:R-:W0:Y:S01]  /*0210*/  LDC.64 R12, c[0x0][0x380] ;  /* 0x0000e000ff0c7b82 */ /* 0x000e220000000a00 */
[C---:B------:R-:W-:Y:S01]  /*0220*/  IADD3 R21, PT, PT, R5.reuse, -0x1, RZ ;  /* 0xffffffff05157810 */ /* 0x040fe20007ffe0ff */
[C---:B------:R-:W-:Y:S01]  /*0230*/  VIADD R15, R5.reuse, 0xfffffffe ;  /* 0xfffffffe050f7836 */ /* 0x040fe20000000000 */
[----:B------:R-:W-:Y:S02]  /*0240*/  IADD3 R8, PT, PT, R5, 0x1, RZ ;  /* 0x0000000105087810 */ /* 0x000fe40007ffe0ff */
[----:B------:R-:W-:Y:S02]  /*0250*/  ISETP.GE.AND P0, PT, R21, UR8, PT ;  /* 0x0000000815007c0c */ /* 0x000fe4000bf06270 */
[----:B------:R-:W-:Y:S01]  /*0260*/  IADD3 R6, PT, PT, R5, 0x2, RZ ;  /* 0x0000000205067810 */ /* 0x000fe20007ffe0ff */
[----:B------:R-:W1:Y:S01]  /*0270*/  LDC.64 R22, c[0x0][0x388] ;  /* 0x0000e200ff167b82 */ /* 0x000e620000000a00 */
[----:B------:R-:W-:Y:S02]  /*0280*/  ISETP.LT.OR P0, PT, R15, -0x1, P0 ;  /* 0xffffffff0f00780c */ /* 0x000fe40000701670 */
[----:B------:R-:W-:-:S02]  /*0290*/  IADD3 R11, P3, PT, R0, -R15, RZ ;  /* 0x8000000f000b7210 */ /* 0x000fc40007f7e0ff */
[----:B------:R-:W-:Y:S02]  /*02a0*/  SHF.R.S32.HI R9, RZ, 0x1f, R15 ;  /* 0x0000001fff097819 */ /* 0x000fe4000001140f */
[----:B------:R-:W-:Y:S01]  /*02b0*/  ISETP.GE.AND P1, PT, R5, UR8, PT ;  /* 0x0000000805007c0c */ /* 0x000fe2000bf26270 */
[----:B------:R-:W2:Y:S01]  /*02c0*/  LDC.64 R16, c[0x0][0x388] ;  /* 0x0000e200ff107b82 */ /* 0x000ea20000000a00 */
[----:B------:R-:W-:Y:S01]  /*02d0*/  ISETP.GE.AND P4, PT, R8, UR8, PT ;  /* 0x0000000808007c0c */ /* 0x000fe2000bf86270 */
[----:B------:R-:W-:Y:S01]  /*02e0*/  IMAD.SHL.U32 R10, R11, 0x4, RZ ;  /* 0x000000040b0a7824 */ /* 0x000fe200078e00ff */
[----:B------:R-:W-:Y:S02]  /*02f0*/  ISETP.GE.AND P2, PT, R6, UR8, PT ;  /* 0x0000000806007c0c */ /* 0x000fe4000bf46270 */
[----:B------:R-:W-:Y:S02]  /*0300*/  LEA.HI.X.SX32 R14, R0, ~R9, 0x1, P3 ;  /* 0x80000009000e7211 */ /* 0x000fe400018f0eff */
[C---:B------:R-:W-:Y:S01]  /*0310*/  ISETP.LT.OR P1, PT, R15.reuse, -0x2, P1 ;  /* 0xfffffffe0f00780c */ /* 0x040fe20000f21670 */
[----:B------:R-:W3:Y:S01]  /*0320*/  LDC.64 R18, c[0x0][0x388] ;  /* 0x0000e200ff127b82 */ /* 0x000ee20000000a00 */
[----:B------:R-:W-:Y:S01]  /*0330*/  ISETP.LT.OR P3, PT, R15, -0x3, P4 ;  /* 0xfffffffd0f00780c */ /* 0x000fe20002761670 */
[----:B0-----:R-:W-:Y:S01]  /*0340*/  @!P0 IMAD.WIDE.U32 R12, R21, 0x4, R12 ;  /* 0x00000004150c8825 */ /* 0x001fe200078e000c */
[----:B------:R-:W-:-:S02]  /*0350*/  ISETP.LT.OR P2, PT, R15, -0x4, P2 ;  /* 0xfffffffc0f00780c */ /* 0x000fc40001741670 */
[----:B------:R-:W-:Y:S02]  /*0360*/  SHF.L.U64.HI R11, R11, 0x2, R14 ;  /* 0x000000020b0b7819 */ /* 0x000fe4000001020e */
[----:B------:R-:W-:Y:S01]  /*0370*/  IADD3 R20, P4, PT, R10, UR12, RZ ;  /* 0x0000000c0a147c10 */ /* 0x000fe2000ff9e0ff */
[----:B------:R-:W0:Y:S01]  /*0380*/  LDC.64 R28, c[0x0][0x380] ;  /* 0x0000e000ff1c7b82 */ /* 0x000e220000000a00 */
[----:B-1----:R-:W-:Y:S01]  /*0390*/  @!P0 IMAD.WIDE.U32 R22, R21, 0x4, R22 ;  /* 0x0000000415168825 */ /* 0x002fe200078e0016 */
[----:B------:R1:W4:Y:S01]  /*03a0*/  @!P0 LDG.E R9, desc[UR6][R12.64] ;  /* 0x000000060c098981 */ /* 0x000322000c1e1900 */
[----:B------:R-:W-:-:S04]  /*03b0*/  IADD3.X R21, PT, PT, R11, UR13, RZ, P4, !PT ;  /* 0x0000000d0b157c10 */ /* 0x000fc8000a7fe4ff */
[----:B------:R-:W5:Y:S01]  /*03c0*/  @!P0 LDG.E R22, desc[UR6][R22.64] ;  /* 0x0000000616168981 */ /* 0x000f62000c1e1900 */
[----:B------:R-:W0:Y:S08]  /*03d0*/  LDC.64 R14, c[0x0][0x388] ;  /* 0x0000e200ff0e7b82 */ /* 0x000e300000000a00 */
[----:B-1----:R-:W1:Y:S01]  /*03e0*/  LDC.64 R12, c[0x0][0x380] ;  /* 0x0000e000ff0c7b82 */ /* 0x002e620000000a00 */
[----:B------:R-:W5:Y:S01]  /*03f0*/  @!P0 LDG.E R23, desc[UR6][R20.64+-0x4] ;  /* 0xfffffc0614178981 */ /* 0x000f62000c1e1900 */
[----:B------:R-:W-:-:S03]  /*0400*/  IADD3 R10, P4, PT, R10, UR10, RZ ;  /* 0x0000000a0a0a7c10 */ /* 0x000fc6000ff9e0ff */
[----:B------:R-:W4:Y:S04]  /*0410*/  @!P1 LDG.E R24, desc[UR6][R20.64+-0x8] ;  /* 0xfffff80614189981 */ /* 0x000f28000c1e1900 */
[----:B------:R-:W4:Y:S04]  /*0420*/  @!P3 LDG.E R25, desc[UR6][R20.64+-0xc] ;  /* 0xfffff4061419b981 */ /* 0x000f28000c1e1900 */
[----:B------:R3:W4:Y:S01]  /*0430*/  @!P2 LDG.E R26, desc[UR6][R20.64+-0x10] ;  /* 0xfffff006141aa981 */ /* 0x000722000c1e1900 */
[----:B--2---:R-:W-:Y:S01]  /*0440*/  @!P3 IMAD.WIDE.U32 R16, R8, 0x4, R16 ;  /* 0x000000040810b825 */ /* 0x004fe200078e0010 */
[----:B------:R-:W-:-:S03]  /*0450*/  IADD3.X R11, PT, PT, R11, UR11, RZ, P4, !PT ;  /* 0x0000000b0b0b7c10 */ /* 0x000fc6000a7fe4ff */
[C---:B---3--:R-:W-:Y:S02]  /*0460*/  @!P1 IMAD.WIDE.U32 R18, R5.reuse, 0x4, R18 ;  /* 0x0000000405129825 */ /* 0x048fe400078e0012 */
[----:B------:R-:W2:Y:S01]  /*0470*/  @!P3 LDG.E R17, desc[UR6][R16.64] ;  /* 0x000000061011b981 */ /* 0x000ea2000c1e1900 */
[----:B------:R-:W3:Y:S01]  /*0480*/  LDC.64 R20, c[0x0][0x380] ;  /* 0x0000e000ff147b82 */ /* 0x000ee20000000a00 */
[----:B0-----:R-:W-:Y:S02]  /*0490*/  @!P1 IMAD.WIDE.U32 R28, R5, 0x4, R28 ;  /* 0x00000004051c9825 */ /* 0x001fe400078e001c */
[----:B------:R5:W2:Y:S02]  /*04a0*/  @!P1 LDG.E R19, desc[UR6][R18.64] ;  /* 0x0000000612139981 */ /* 0x000aa4000c1e1900 */
[----:B-1----:R-:W-:Y:S02]  /*04b0*/  @!P3 IMAD.WIDE.U32 R12, R8, 0x4, R12 ;  /* 0x00000004080cb825 */ /* 0x002fe400078e000c */
[----:B------:R-:W2:Y:S04]  /*04c0*/  @!P1 LDG.E R27, desc[UR6][R28.64] ;  /* 0x000000061c1b9981 */ /* 0x000ea8000c1e1900 */
[----:B------:R-:W4:Y:S01]  /*04d0*/  @!P0 LDG.E R16, desc[UR6][R10.64+-0x4] ;  /* 0xfffffc060a108981 */ /* 0x000f22000c1e1900 */
[----:B------:R-:W-:-:S03]  /*04e0*/  @!P2 IMAD.WIDE.U32 R14, R6, 0x4, R14 ;  /* 0x00000004060ea825 */ /* 0x000fc600078e000e */
[----:B------:R-:W2:Y:S04]  /*04f0*/  @!P1 LDG.E R8, desc[UR6][R10.64+-0x8] ;  /* 0xfffff8060a089981 */ /* 0x000ea8000c1e1900 */
[----:B------:R-:W2:Y:S04]  /*0500*/  @!P3 LDG.E R28, desc[UR6][R10.64+-0xc] ;  /* 0xfffff4060a1cb981 */ /* 0x000ea8000c1e1900 */
[----:B------:R-:W2:Y:S01]  /*0510*/  @!P3 LDG.E R12, desc[UR6][R12.64] ;  /* 0x000000060c0cb981 */ /* 0x000ea2000c1e1900 */
[----:B---3--:R-:W-:-:S03]  /*0520*/  @!P2 IMAD.WIDE.U32 R20, R6, 0x4, R20 ;  /* 0x000000040614a825 */ /* 0x008fc600078e0014 */
[----:B------:R-:W3:Y:S04]  /*0530*/  @!P2 LDG.E R15, desc[UR6][R14.64] ;  /* 0x000000060e0fa981 */ /* 0x000ee8000c1e1900 */
[----:B------:R-:W3:Y:S04]  /*0540*/  @!P2 LDG.E R6, desc[UR6][R10.64+-0x10] ;  /* 0xfffff0060a06a981 */ /* 0x000ee8000c1e1900 */
[----:B------:R-:W3:Y:S01]  /*0550*/  @!P2 LDG.E R21, desc[UR6][R20.64] ;  /* 0x000000061415a981 */ /* 0x000ee2000c1e1900 */
[----:B------:R-:W-:Y:S02]  /*0560*/  IADD3 R7, PT, PT, R7, 0x4, RZ ;  /* 0x0000000407077810 */ /* 0x000fe40007ffe0ff */
[----:B------:R-:W-:Y:S01]  /*0570*/  IADD3 R5, PT, PT, R5, 0x4, RZ ;  /* 0x0000000405057810 */ /* 0x000fe20007ffe0ff */
[----:B-----5:R-:W-:Y:S01]  /*0580*/  @!P0 FMUL R18, R22, R23 ;  /* 0x0000001716128220 */ /* 0x020fe20000400000 */
[----:B----4-:R-:W-:-:S03]  /*0590*/  @!P0 FMUL R22, R16, R22 ;  /* 0x0000001610168220 */ /* 0x010fc60000400000 */
[----:B------:R-:W-:Y:S01]  /*05a0*/  @!P0 FFMA R18, R9, R16, -R18 ;  /* 0x0000001009128223 */ /* 0x000fe20000000812 */
[----:B--2---:R-:W-:Y:S01]  /*05b0*/  @!P1 FMUL R16, R19, R24 ;  /* 0x0000001813109220 */ /* 0x004fe20000400000 */
[----:B------:R-:W-:Y:S02]  /*05c0*/  @!P0 FFMA R9, R9, R23, R22 ;  /* 0x0000001709098223 */ /* 0x000fe40000000016 */
[----:B------:R-:W-:Y:S01]  /*05d0*/  @!P0 FADD R3, R3, R18 ;  /* 0x0000001203038221 */ /* 0x000fe20000000000 */
[----:B------:R-:W-:Y:S01]  /*05e0*/  @!P1 FMUL R19, R8, R19 ;  /* 0x0000001308139220 */ /* 0x000fe20000400000 */
[----:B------:R-:W-:Y:S01]  /*05f0*/  @!P1 FFMA R16, R27, R8, -R16 ;  /* 0x000000081b109223 */ /* 0x000fe20000000810 */
[----:B------:R-:W-:Y:S01]  /*0600*/  @!P0 FADD R2, R2, R9 ;  /* 0x0000000902028221 */ /* 0x000fe20000000000 */
[----:B------:R-:W-:Y:S01]  /*0610*/  ISETP.NE.AND P0, PT, R7, RZ, PT ;  /* 0x000000ff0700720c */ /* 0x000fe20003f05270 */
[----:B------:R-:W-:Y:S01]  /*0620*/  @!P3 FMUL R8, R28, R17 ;  /* 0x000000111c08b220 */ /* 0x000fe20000400000 */
[----:B------:R-:W-:Y:S01]  /*0630*/  @!P3 FMUL R9, R17, R25 ;  /* 0x000000191109b220 */ /* 0x000fe20000400000 */
[----:B------:R-:W-:-:S02]  /*0640*/  @!P1 FFMA R19, R27, R24, R19 ;  /* 0x000000181b139223 */ /* 0x000fc40000000013 */
[C---:B------:R-:W-:Y:S01]  /*0650*/  @!P3 FFMA R25, R12.reuse, R25, R8 ;  /* 0x000000190c19b223 */ /* 0x040fe20000000008 */
[----:B------:R-:W-:Y:S01]  /*0660*/  @!P1 FADD R3, R3, R16 ;  /* 0x0000001003039221 */ /* 0x000fe20000000000 */
[----:B---3--:R-:W-:Y:S01]  /*0670*/  @!P2 FMUL R8, R15, R26 ;  /* 0x0000001a0f08a220 */ /* 0x008fe20000400000 */
[----:B------:R-:W-:Y:S01]  /*0680*/  @!P3 FFMA R28, R12, R28, -R9 ;  /* 0x0000001c0c1cb223 */ /* 0x000fe20000000809 */
[----:B------:R-:W-:Y:S01]  /*0690*/  @!P1 FADD R2, R2, R19 ;  /* 0x0000001302029221 */ /* 0x000fe20000000000 */
[----:B------:R-:W-:Y:S02]  /*06a0*/  @!P2 FMUL R15, R6, R15 ;  /* 0x0000000f060fa220 */ /* 0x000fe40000400000 */
[----:B------:R-:W-:Y:S01]  /*06b0*/  @!P3 FADD R3, R3, R28 ;  /* 0x0000001c0303b221 */ /* 0x000fe20000000000 */
[----:B------:R-:W-:Y:S01]  /*06c0*/  @!P3 FADD R2, R2, R25 ;  /* 0x000000190202b221 */ /* 0x000fe20000000000 */
[C---:B------:R-:W-:Y:S01]  /*06d0*/  @!P2 FFMA R8, R21.reuse, R6, -R8 ;  /* 0x000000061508a223 */ /* 0x040fe20000000808 */
[----:B------:R-:W-:-:S03]  /*06e0*/  @!P2 FFMA R15, R21, R26, R15 ;  /* 0x0000001a150fa223 */ /* 0x000fc6000000000f */
[----:B------:R-:W-:Y:S01]  /*06f0*/  @!P2 FADD R3, R3, R8 ;  /* 0x000000080303a221 */ /* 0x000fe20000000000 */
[----:B------:R-:W-:Y:S01]  /*0700*/  @!P2 FADD R2, R2, R15 ;  /* 0x0000000f0202a221 */ /* 0x000fe20000000000 */
[----:B------:R-:W-:Y:S06]  /*0710*/  @P0 BRA `(.L_x_4) ;  /* 0xfffffff800bc0947 */ /* 0x000fec000383ffff */
[----:B------:R-:W-:Y:S05]  /*0720*/  BSYNC.RECONVERGENT B1 ;  /* 0x0000000000017941 */ /* 0x000fea0003800200 */
.L_x_3:
[----:B------:R-:W-:-:S07]  /*0730*/  VIADD R15, R5, 0xfffffffe ;  /* 0xfffffffe050f7836 */ /* 0x000fce0000000000 */
.L_x_2:
[----:B------:R-:W-:Y:S05]  /*0740*/  BSYNC.RECONVERGENT B0 ;  /* 0x0000000000007941 */ /* 0x000fea0003800200 */
.L_x_1:
[----:B------:R-:W-:Y:S01]  /*0750*/  LOP3.LUT P0, R6, R4, 0x3, RZ, 0xc0, !PT ;  /* 0x0000000304067812 */ /* 0x000fe2000780c0ff */
[----:B------:R-:W-:Y:S01]  /*0760*/  BSSY.RECONVERGENT B0, `(.L_x_0) ;  /* 0x0000058000007945 */ /* 0x000fe20003800200 */
[----:B------:R-:W-:Y:S02]  /*0770*/  MOV R5, R3 ;  /* 0x0000000300057202 */ /* 0x000fe40000000f00 */
[----:B------:R-:W-:-:S09]  /*0780*/  MOV R8, R2 ;  /* 0x0000000200087202 */ /* 0x000fd20000000f00 */
[----:B------:R-:W-:Y:S05]  /*0790*/  @!P0 BRA `(.L_x_5) ;  /* 0x0000000400508947 */ /* 0x000fea0003800000 */
[----:B------:R-:W-:Y:S01]  /*07a0*/  ISETP.NE.AND P0, PT, R6, 0x1, PT ;  /* 0x000000010600780c */ /* 0x000fe20003f05270 */
[----:B------:R-:W-:Y:S01]  /*07b0*/  BSSY.RECONVERGENT B1, `(.L_x_6) ;  /* 0x0000033000017945 */ /* 0x000fe20003800200 */
[----:B------:R-:W-:Y:S01]  /*07c0*/  LOP3.LUT R4, R4, 0x1, RZ, 0xc0, !PT ;  /* 0x0000000104047812 */ /* 0x000fe200078ec0ff */
[----:B------:R-:W-:-:S03]  /*07d0*/  IMAD.MOV.U32 R9, RZ, RZ, R15 ;  /* 0x000000ffff097224 */ /* 0x000fc600078e000f */
[----:B------:R-:W-:-:S07]  /*07e0*/  ISETP.NE.U32.AND P2, PT, R4, 0x1, PT ;  /* 0x000000010400780c */ /* 0x000fce0003f45070 */
[----:B------:R-:W-:Y:S06]  /*07f0*/  @!P0 BRA `(.L_x_7) ;  /* 0x0000000000b88947 */ /* 0x000fec0003800000 */
[----:B------:R-:W0:Y:S01]  /*0800*/  LDCU UR5, c[0x0][0x390] ;  /* 0x00007200ff0577ac */ /* 0x000e220008000800 */
[----:B------:R-:W1:Y:S01]  /*0810*/  LDC.64 R16, c[0x0][0x388] ;  /* 0x0000e200ff107b82 */ /* 0x000e620000000a00 */
[C---:B------:R-:W-:Y:S01]  /*0820*/  IADD3 R21, PT, PT, R15.reuse, 0x1, RZ ;  /* 0x000000010f157810 */ /* 0x040fe20007ffe0ff */
[----:B------:R-:W2:Y:S01]  /*0830*/  LDCU.64 UR10, c[0x0][0x3a0] ;  /* 0x00007400ff0a77ac */ /* 0x000ea20008000a00 */
[----:B------:R-:W-:Y:S02]  /*0840*/  SHF.R.S32.HI R3, RZ, 0x1f, R15 ;  /* 0x0000001fff037819 */ /* 0x000fe4000001140f */
[----:B------:R-:W-:Y:S01]  /*0850*/  IADD3 R4, P1, PT, R0, -R15, RZ ;  /* 0x8000000f00047210 */ /* 0x000fe20007f3e0ff */
[----:B------:R-:W3:Y:S02]  /*0860*/  LDCU.64 UR8, c[0x0][0x398] ;  /* 0x00007300ff0877ac */ /* 0x000ee40008000a00 */
[----:B------:R-:W4:Y:S01]  /*0870*/  LDC.64 R12, c[0x0][0x380] ;  /* 0x0000e000ff0c7b82 */ /* 0x000f220000000a00 */
[----:B------:R-:W-:-:S02]  /*0880*/  IADD3 R9, PT, PT, R15, 0x2, RZ ;  /* 0x000000020f097810 */ /* 0x000fc40007ffe0ff */
[----:B------:R-:W-:Y:S01]  /*0890*/  LEA.HI.X.SX32 R3, R0, ~R3, 0x1, P1 ;  /* 0x8000000300037211 */ /* 0x000fe200008f0eff */
[----:B------:R-:W-:-:S03]  /*08a0*/  IMAD.SHL.U32 R2, R4, 0x4, RZ ;  /* 0x0000000404027824 */ /* 0x000fc600078e00ff */
[----:B------:R-:W-:Y:S01]  /*08b0*/  SHF.L.U64.HI R3, R4, 0x2, R3 ;  /* 0x0000000204037819 */ /* 0x000fe20000010203 */
[----:B------:R-:W5:Y:S01]  /*08c0*/  LDC.64 R10, c[0x0][0x388] ;  /* 0x0000e200ff0a7b82 */ /* 0x000f620000000a00 */
[----:B0-----:R-:W-:Y:S02]  /*08d0*/  ISETP.GE.AND P0, PT, R21, UR5, PT ;  /* 0x0000000515007c0c */ /* 0x001fe4000bf06270 */
[----:B------:R-:W-:Y:S02]  /*08e0*/  ISETP.GE.AND P1, PT, R9, UR5, PT ;  /* 0x0000000509007c0c */ /* 0x000fe4000bf26270 */
[C---:B------:R-:W-:Y:S02]  /*08f0*/  ISETP.LT.OR P0, PT, R15.reuse, -0x1, P0 ;  /* 0xffffffff0f00780c */ /* 0x040fe40000701670 */
[----:B------:R-:W-:Y:S01]  /*0900*/  ISETP.LT.OR P1, PT, R15, -0x2, P1 ;  /* 0xfffffffe0f00780c */ /* 0x000fe20000f21670 */
[----:B------:R-:W0:Y:S01]  /*0910*/  LDC.64 R6, c[0x0][0x380] ;  /* 0x0000e000ff067b82 */ /* 0x000e220000000a00 */
[----:B--2---:R-:W-:-:S04]  /*0920*/  IADD3 R18, P3, PT, R2, UR10, RZ ;  /* 0x0000000a02127c10 */ /* 0x004fc8000ff7e0ff */
[----:B------:R-:W-:Y:S02]  /*0930*/  IADD3.X R19, PT, PT, R3, UR11, RZ, P3, !PT ;  /* 0x0000000b03137c10 */ /* 0x000fe40009ffe4ff */
[----:B---3--:R-:W-:-:S03]  /*0940*/  IADD3 R2, P3, PT, R2, UR8, RZ ;  /* 0x0000000802027c10 */ /* 0x008fc6000ff7e0ff */
[----:B-1----:R-:W-:Y:S01]  /*0950*/  @!P0 IMAD.WIDE.U32 R16, R21, 0x4, R16 ;  /* 0x0000000415108825 */ /* 0x002fe200078e0010 */
[----:B------:R-:W-:Y:S01]  /*0960*/  IADD3.X R3, PT, PT, R3, UR9, RZ, P3, !PT ;  /* 0x0000000903037c10 */ /* 0x000fe20009ffe4ff */
[----:B------:R-:W2:Y:S02]  /*0970*/  @!P0 LDG.E R4, desc[UR6][R18.64+-0x4] ;  /* 0xfffffc0612048981 */ /* 0x000ea4000c1e1900 */
[----:B----4-:R-:W-:Y:S02]  /*0980*/  @!P0 IMAD.WIDE.U32 R12, R21, 0x4, R12 ;  /* 0x00000004150c8825 */ /* 0x010fe400078e000c */
[----:B------:R-:W2:Y:S02]  /*0990*/  @!P0 LDG.E R17, desc[UR6][R16.64] ;  /* 0x0000000610118981 */ /* 0x000ea4000c1e1900 */
[C---:B-----5:R-:W-:Y:S02]  /*09a0*/  @!P1 IMAD.WIDE.U32 R10, R9.reuse, 0x4, R10 ;  /* 0x00000004090a9825 */ /* 0x060fe400078e000a */
[----:B------:R-:W3:Y:S02]  /*09b0*/  @!P0 LDG.E R20, desc[UR6][R2.64+-0x4] ;  /* 0xfffffc0602148981 */ /* 0x000ee4000c1e1900 */
[----:B0-----:R-:W-:-:S02]  /*09c0*/  @!P1 IMAD.WIDE.U32 R6, R9, 0x4, R6 ;  /* 0x0000000409069825 */ /* 0x001fc400078e0006 */
[----:B------:R2:W4:Y:S04]  /*09d0*/  @!P1 LDG.E R14, desc[UR6][R18.64+-0x8] ;  /* 0xfffff806120e9981 */ /* 0x000528000c1e1900 */
[----:B------:R-:W4:Y:S04]  /*09e0*/  @!P1 LDG.E R11, desc[UR6][R10.64] ;  /* 0x000000060a0b9981 */ /* 0x000f28000c1e1900 */
[----:B------:R-:W5:Y:S04]  /*09f0*/  @!P1 LDG.E R22, desc[UR6][R2.64+-0x8] ;  /* 0xfffff80602169981 */ /* 0x000f68000c1e1900 */
[----:B------:R-:W5:Y:S04]  /*0a00*/  @!P0 LDG.E R13, desc[UR6][R12.64] ;  /* 0x000000060c0d8981 */ /* 0x000f68000c1e1900 */
[----:B------:R-:W5:Y:S01]  /*0a10*/  @!P1 LDG.E R7, desc[UR6][R6.64] ;  /* 0x0000000606079981 */ /* 0x000f62000c1e1900 */
[----:B--2---:R-:W-:Y:S01]  /*0a20*/  @!P0 FMUL R18, R17, R4 ;  /* 0x0000000411128220 */ /* 0x004fe20000400000 */
[----:B---3--:R-:W-:Y:S01]  /*0a30*/  @!P0 FMUL R15, R20, R17 ;  /* 0x00000011140f8220 */ /* 0x008fe20000400000 */
[----:B----4-:R-:W-:Y:S01]  /*0a40*/  @!P1 FMUL R24, R11, R14 ;  /* 0x0000000e0b189220 */ /* 0x010fe20000400000 */
[----:B-----5:R-:W-:Y:S01]  /*0a50*/  @!P1 FMUL R19, R22, R11 ;  /* 0x0000000b16139220 */ /* 0x020fe20000400000 */
[C---:B------:R-:W-:Y:S01]  /*0a60*/  @!P0 FFMA R18, R13.reuse, R20, -R18 ;  /* 0x000000140d128223 */ /* 0x040fe20000000812 */
[----:B------:R-:W-:Y:S01]  /*0a70*/  @!P0 FFMA R15, R13, R4, R15 ;  /* 0x000000040d0f8223 */ /* 0x000fe2000000000f */
[C---:B------:R-:W-:Y:S01]  /*0a80*/  @!P1 FFMA R24, R7.reuse, R22, -R24 ;  /* 0x0000001607189223 */ /* 0x040fe20000000818 */
[----:B------:R-:W-:Y:S01]  /*0a90*/  @!P1 FFMA R19, R7, R14, R19 ;  /* 0x0000000e07139223 */ /* 0x000fe20000000013 */
[----:B------:R-:W-:Y:S01]  /*0aa0*/  @!P0 FADD R5, R18, R5 ;  /* 0x0000000512058221 */ /* 0x000fe20000000000 */
[----:B------:R-:W-:-:S03]  /*0ab0*/  @!P0 FADD R8, R15, R8 ;  /* 0x000000080f088221 */ /* 0x000fc60000000000 */
[----:B------:R-:W-:Y:S01]  /*0ac0*/  @!P1 FADD R5, R24, R5 ;  /* 0x0000000518059221 */ /* 0x000fe20000000000 */
[----:B------:R-:W-:-:S07]  /*0ad0*/  @!P1 FADD R8, R19, R8 ;  /* 0x0000000813089221 */ /* 0x000fce0000000000 */
.L_x_7:
[----:B------:R-:W-:Y:S05]  /*0ae0*/  BSYNC.RECONVERGENT B1 ;  /* 0x0000000000017941 */ /* 0x000fea0003800200 */
.L_x_6:
[----:B------:R-:W-:Y:S05]  /*0af0*/  @P2 BRA `(.L_x_5) ;  /* 0x0000000000782947 */ /* 0x000fea0003800000 */
[----:B------:R-:W0:Y:S01]  /*0b00*/  LDCU UR5, c[0x0][0x390] ;  /* 0x00007200ff0577ac */ /* 0x000e220008000800 */
[----:B------:R-:W-:-:S04]  /*0b10*/  IADD3 R15, PT, PT, R9, 0x1, RZ ;  /* 0x00000001090f7810 */ /* 0x000fc80007ffe0ff */
[----:B0-----:R-:W-:-:S04]  /*0b20*/  ISETP.GE.AND P0, PT, R15, UR5, PT ;  /* 0x000000050f007c0c */ /* 0x001fc8000bf06270 */
[----:B------:R-:W-:-:S13]  /*0b30*/  ISETP.LT.OR P0, PT, R9, -0x1, P0 ;  /* 0xffffffff0900780c */ /* 0x000fda0000701670 */
[----:B------:R-:W-:Y:S05]  /*0b40*/  @P0 BRA `(.L_x_5) ;  /* 0x0000000000640947 */ /* 0x000fea0003800000 */
[----:B------:R-:W0:Y:S01]  /*0b50*/  LDCU.64 UR10, c[0x0][0x3a0] ;  /* 0x00007400ff0a77ac */ /* 0x000e220008000a00 */
[----:B------:R-:W1:Y:S01]  /*0b60*/  LDC.64 R6, c[0x0][0x388] ;  /* 0x0000e200ff067b82 */ /* 0x000e620000000a00 */
[----:B------:R-:W-:Y:S01]  /*0b70*/  SHF.R.S32.HI R11, RZ, 0x1f, R9 ;  /* 0x0000001fff0b7819 */ /* 0x000fe20000011409 */
[----:B------:R-:W2:Y:S01]  /*0b80*/  LDCU.64 UR8, c[0x0][0x398] ;  /* 0x00007300ff0877ac */ /* 0x000ea20008000a00 */
[----:B------:R-:W-:-:S05]  /*0b90*/  IADD3 R4, P0, PT, R0, -R9, RZ ;  /* 0x8000000900047210 */ /* 0x000fca0007f1e0ff */
[----:B------:R-:W3:Y:S01]  /*0ba0*/  LDC.64 R2, c[0x0][0x380] ;  /* 0x0000e000ff027b82 */ /* 0x000ee20000000a00 */
[----:B------:R-:W-:Y:S02]  /*0bb0*/  LEA.HI.X.SX32 R11, R0, ~R11, 0x1, P0 ;  /* 0x8000000b000b7211 */ /* 0x000fe400000f0eff */
[C---:B------:R-:W-:Y:S02]  /*0bc0*/  SHF.L.U32 R10, R4.reuse, 0x2, RZ ;  /* 0x00000002040a7819 */ /* 0x040fe400000006ff */
[----:B------:R-:W-:Y:S02]  /*0bd0*/  SHF.L.U64.HI R4, R4, 0x2, R11 ;  /* 0x0000000204047819 */ /* 0x000fe4000001020b */
[----:B0-----:R-:W-:-:S04]  /*0be0*/  IADD3 R12, P0, PT, R10, UR10, RZ ;  /* 0x0000000a0a0c7c10 */ /* 0x001fc8000ff1e0ff */
[----:B------:R-:W-:Y:S02]  /*0bf0*/  IADD3.X R13, PT, PT, R4, UR11, RZ, P0, !PT ;  /* 0x0000000b040d7c10 */ /* 0x000fe400087fe4ff */
[----:B--2---:R-:W-:Y:S01]  /*0c00*/  IADD3 R10, P0, PT, R10, UR8, RZ ;  /* 0x000000080a0a7c10 */ /* 0x004fe2000ff1e0ff */
[----:B-1----:R-:W-:-:S03]  /*0c10*/  IMAD.WIDE.U32 R6, R15, 0x4, R6 ;  /* 0x000000040f067825 */ /* 0x002fc600078e0006 */
[----:B------:R-:W-:Y:S01]  /*0c20*/  IADD3.X R11, PT, PT, R4, UR9, RZ, P0, !PT ;  /* 0x00000009040b7c10 */ /* 0x000fe200087fe4ff */
[----:B------:R-:W2:Y:S01]  /*0c30*/  LDG.E R13, desc[UR6][R12.64+-0x4] ;  /* 0xfffffc060c0d7981 */ /* 0x000ea2000c1e1900 */
[----:B---3--:R-:W-:-:S03]  /*0c40*/  IMAD.WIDE.U32 R2, R15, 0x4, R2 ;  /* 0x000000040f027825 */ /* 0x008fc600078e0002 */
[----:B------:R-:W2:Y:S04]  /*0c50*/  LDG.E R6, desc[UR6][R6.64] ;  /* 0x0000000606067981 */ /* 0x000ea8000c1e1900 */
[----:B------:R-:W3:Y:S04]  /*0c60*/  LDG.E R11, desc[UR6][R10.64+-0x4] ;  /* 0xfffffc060a0b7981 */ /* 0x000ee8000c1e1900 */
[----:B------:R-:W4:Y:S01]  /*0c70*/  LDG.E R2, desc[UR6][R2.64] ;  /* 0x0000000602027981 */ /* 0x000f22000c1e1900 */
[----:B--2---:R-:W-:Y:S01]  /*0c80*/  FMUL R9, R6, R13 ;  /* 0x0000000d06097220 */ /* 0x004fe20000400000 */
[----:B---3--:R-:W-:-:S03]  /*0c90*/  FMUL R14, R11, R6 ;  /* 0x000000060b0e7220 */ /* 0x008fc60000400000 */
[C---:B----4-:R-:W-:Y:S01]  /*0ca0*/  FFMA R4, R2.reuse, R11, -R9 ;  /* 0x0000000b02047223 */ /* 0x050fe20000000809 */
[----:B------:R-:W-:-:S03]  /*0cb0*/  FFMA R9, R2, R13, R14 ;  /* 0x0000000d02097223 */ /* 0x000fc6000000000e */
[----:B------:R-:W-:Y:S01]  /*0cc0*/  FADD R5, R4, R5 ;  /* 0x0000000504057221 */ /* 0x000fe20000000000 */
[----:B------:R-:W-:-:S07]  /*0cd0*/  FADD R8, R9, R8 ;  /* 0x0000000809087221 */ /* 0x000fce0000000000 */
.L_x_5:
[----:B------:R-:W-:Y:S05]  /*0ce0*/  BSYNC.RECONVERGENT B0 ;  /* 0x0000000000007941 */ /* 0x000fea0003800200 */
.L_x_0:
[----:B------:R-:W0:Y:S08]  /*0cf0*/  LDC.64 R2, c[0x0][0x3b0] ;  /* 0x0000ec00ff027b82 */ /* 0x000e300000000a00 */
[----:B------:R-:W1:Y:S01]  /*0d00*/  LDC.64 R6, c[0x0][0x3b8] ;  /* 0x0000ee00ff067b82 */ /* 0x000e620000000a00 */
[----:B0-----:R-:W-:-:S05]  /*0d10*/  IMAD.WIDE R2, R0, 0x4, R2 ;  /* 0x0000000400027825 */ /* 0x001fca00078e0202 */
[----:B------:R-:W-:Y:S01]  /*0d20*/  STG.E desc[UR6][R2.64], R5 ;  /* 0x0000000502007986 */ /* 0x000fe2000c101906 */
[----:B-1----:R-:W-:-:S05]  /*0d30*/  IMAD.WIDE R6, R0, 0x4, R6 ;  /* 0x0000000400067825 */ /* 0x002fca00078e0206 */
[----:B------:R-:W-:Y:S01]  /*0d40*/  STG.E desc[UR6][R6.64], R8 ;  /* 0x0000000806007986 */ /* 0x000fe2000c101906 */
[----:B------:R-:W-:Y:S05]  /*0d50*/  EXIT ;  /* 0x000000000000794d */ /* 0x000fea0003800000 */
.L_x_8:
[----:B------:R-:W-:-:S00]  /*0d60*/  BRA `(.L_x_8) ;  /* 0xfffffffc00fc7947 */ /* 0x000fc0000383ffff */
[----:B------:R-:W-:-:S00]  /*0d70*/  NOP ;  /* 0x0000000000007918 */ /* 0x000fc00000000000 */
        /* <DEDUP_REMOVED lines=8> */
.L_x_9:


//--------------------- .nv.shared.reserved.0     --------------------------
	.section	.nv.shared.reserved.0,"aw",@nobits
	.weak		__nv_reservedSMEM_offset_0_alias
	.size		__nv_reservedSMEM_offset_0_alias, 0, 64
	.other		__nv_reservedSMEM_offset_0_alias,@"STO_CUDA_RESERVED_SHARED STV_DEFAULT"
__nv_reservedSMEM_offset_0_alias:
	.zero		0
	.zero		64


//--------------------- .nv.constant0._Z20cudaRunComplexFilterPfS_iS_S_iS_S_i --------------------------
	.section	.nv.constant0._Z20cudaRunComplexFilterPfS_iS_S_iS_S_i,"a",@progbits
	.sectionflags	@""
	.align	4
.nv.constant0._Z20cudaRunComplexFilterPfS_iS_S_iS_S_i:
	.zero		964


//--------------------- SYMBOLS --------------------------

	.type		.nv.reservedSmem.offset0,@object
	.size		.nv.reservedSmem.offset0,0x4
